	.headerflags	@"EF_CUDA_TEXMODE_UNIFIED EF_CUDA_64BIT_ADDRESS EF_CUDA_ACCELERATORS EF_CUDA_SM90 EF_CUDA_VIRTUAL_SM(EF_CUDA_SM90)"
	.elftype	@"ET_EXEC"


//--------------------- .nv.info                  --------------------------
	.section	.nv.info,"",@"SHT_CUDA_INFO"
	.align	4


	//----- nvinfo : EIATTR_REGCOUNT
	.align		4
        /*0000*/ 	.byte	0x04, 0x2f
        /*0002*/ 	.short	(.L_3 - .L_2)
	.align		4
.L_2:
        /*0004*/ 	.word	index@(triton_poi_fused__native_batch_norm_legit_no_training_add_convolution_relu_27)
        /*0008*/ 	.word	0x00000020


	//----- nvinfo : EIATTR_MIN_STACK_SIZE
	.align		4
.L_3:
        /*000c*/ 	.byte	0x04, 0x12
        /*000e*/ 	.short	(.L_5 - .L_4)
	.align		4
.L_4:
        /*0010*/ 	.word	index@(triton_poi_fused__native_batch_norm_legit_no_training_add_convolution_relu_27)
        /*0014*/ 	.word	0x00000000


	//----- nvinfo : EIATTR_FRAME_SIZE
	.align		4
.L_5:
        /*0018*/ 	.byte	0x04, 0x11
        /*001a*/ 	.short	(.L_7 - .L_6)
	.align		4
.L_6:
        /*001c*/ 	.word	index@(triton_poi_fused__native_batch_norm_legit_no_training_add_convolution_relu_27)
        /*0020*/ 	.word	0x00000000


	//----- nvinfo : EIATTR_MIN_STACK_SIZE
	.align		4
.L_7:
        /*0024*/ 	.byte	0x04, 0x12
        /*0026*/ 	.short	(.L_9 - .L_8)
	.align		4
.L_8:
        /*0028*/ 	.word	index@(triton_poi_fused__native_batch_norm_legit_no_training_add_convolution_relu_27)
        /*002c*/ 	.word	0x00000000
.L_9:


//--------------------- .nv.info.triton_poi_fused__native_batch_norm_legit_no_training_add_convolution_relu_27 --------------------------
	.section	.nv.info.triton_poi_fused__native_batch_norm_legit_no_training_add_convolution_relu_27,"",@"SHT_CUDA_INFO"
	.sectionflags	@""
	.align	4


	//----- nvinfo : EIATTR_CUDA_API_VERSION
	.align		4
        /*0000*/ 	.byte	0x04, 0x37
        /*0002*/ 	.short	(.L_11 - .L_10)
.L_10:
        /*0004*/ 	.word	0x0000007c


	//----- nvinfo : EIATTR_KPARAM_INFO
	.align		4
.L_11:
        /*0008*/ 	.byte	0x04, 0x17
        /*000a*/ 	.short	(.L_13 - .L_12)
.L_12:
        /*000c*/ 	.word	0x00000000
        /*0010*/ 	.short	0x000d
        /*0012*/ 	.short	0x0068
        /*0014*/ 	.byte	0x00, 0xf0, 0x11, 0x00


	//----- nvinfo : EIATTR_KPARAM_INFO
	.align		4
.L_13:
        /*0018*/ 	.byte	0x04, 0x17
        /*001a*/ 	.short	(.L_15 - .L_14)
.L_14:
        /*001c*/ 	.word	0x00000000
        /*0020*/ 	.short	0x000c
        /*0022*/ 	.short	0x0060
        /*0024*/ 	.byte	0x00, 0xf4, 0x21, 0x00


	//----- nvinfo : EIATTR_KPARAM_INFO
	.align		4
.L_15:
        /*0028*/ 	.byte	0x04, 0x17
        /*002a*/ 	.short	(.L_17 - .L_16)
.L_16:
        /*002c*/ 	.word	0x00000000
        /*0030*/ 	.short	0x000b
        /*0032*/ 	.short	0x0058
        /*0034*/ 	.byte	0x00, 0xf4, 0x21, 0x00


	//----- nvinfo : EIATTR_KPARAM_INFO
	.align		4
.L_17:
        /*0038*/ 	.byte	0x04, 0x17
        /*003a*/ 	.short	(.L_19 - .L_18)
.L_18:
        /*003c*/ 	.word	0x00000000
        /*0040*/ 	.short	0x000a
        /*0042*/ 	.short	0x0050
        /*0044*/ 	.byte	0x00, 0xf4, 0x21, 0x00


	//----- nvinfo : EIATTR_KPARAM_INFO
	.align		4
.L_19:
        /*0048*/ 	.byte	0x04, 0x17
        /*004a*/ 	.short	(.L_21 - .L_20)
.L_20:
        /*004c*/ 	.word	0x00000000
        /*0050*/ 	.short	0x0009
        /*0052*/ 	.short	0x0048
        /*0054*/ 	.byte	0x00, 0xf4, 0x21, 0x00


	//----- nvinfo : EIATTR_KPARAM_INFO
	.align		4
.L_21:
        /*0058*/ 	.byte	0x04, 0x17
        /*005a*/ 	.short	(.L_23 - .L_22)
.L_22:
        /*005c*/ 	.word	0x00000000
        /*0060*/ 	.short	0x0008
        /*0062*/ 	.short	0x0040
        /*0064*/ 	.byte	0x00, 0xf4, 0x21, 0x00


	//----- nvinfo : EIATTR_KPARAM_INFO
	.align		4
.L_23:
        /*0068*/ 	.byte	0x04, 0x17
        /*006a*/ 	.short	(.L_25 - .L_24)
.L_24:
        /*006c*/ 	.word	0x00000000
        /*0070*/ 	.short	0x0007
        /*0072*/ 	.short	0x0038
        /*0074*/ 	.byte	0x00, 0xf4, 0x21, 0x00


	//----- nvinfo : EIATTR_KPARAM_INFO
	.align		4
.L_25:
        /*0078*/ 	.byte	0x04, 0x17
        /*007a*/ 	.short	(.L_27 - .L_26)
.L_26:
        /*007c*/ 	.word	0x00000000
        /*0080*/ 	.short	0x0006
        /*0082*/ 	.short	0x0030
        /*0084*/ 	.byte	0x00, 0xf4, 0x21, 0x00


	//----- nvinfo : EIATTR_KPARAM_INFO
	.align		4
.L_27:
        /*0088*/ 	.byte	0x04, 0x17
        /*008a*/ 	.short	(.L_29 - .L_28)
.L_28:
        /*008c*/ 	.word	0x00000000
        /*0090*/ 	.short	0x0005
        /*0092*/ 	.short	0x0028
        /*0094*/ 	.byte	0x00, 0xf4, 0x21, 0x00


	//----- nvinfo : EIATTR_KPARAM_INFO
	.align		4
.L_29:
        /*0098*/ 	.byte	0x04, 0x17
        /*009a*/ 	.short	(.L_31 - .L_30)
.L_30:
        /*009c*/ 	.word	0x00000000
        /*00a0*/ 	.short	0x0004
        /*00a2*/ 	.short	0x0020
        /*00a4*/ 	.byte	0x00, 0xf4, 0x21, 0x00


	//----- nvinfo : EIATTR_KPARAM_INFO
	.align		4
.L_31:
        /*00a8*/ 	.byte	0x04, 0x17
        /*00aa*/ 	.short	(.L_33 - .L_32)
.L_32:
        /*00ac*/ 	.word	0x00000000
        /*00b0*/ 	.short	0x0003
        /*00b2*/ 	.short	0x0018
        /*00b4*/ 	.byte	0x00, 0xf4, 0x21, 0x00


	//----- nvinfo : EIATTR_KPARAM_INFO
	.align		4
.L_33:
        /*00b8*/ 	.byte	0x04, 0x17
        /*00ba*/ 	.short	(.L_35 - .L_34)
.L_34:
        /*00bc*/ 	.word	0x00000000
        /*00c0*/ 	.short	0x0002
        /*00c2*/ 	.short	0x0010
        /*00c4*/ 	.byte	0x00, 0xf4, 0x21, 0x00


	//----- nvinfo : EIATTR_KPARAM_INFO
	.align		4
.L_35:
        /*00c8*/ 	.byte	0x04, 0x17
        /*00ca*/ 	.short	(.L_37 - .L_36)
.L_36:
        /*00cc*/ 	.word	0x00000000
        /*00d0*/ 	.short	0x0001
        /*00d2*/ 	.short	0x0008
        /*00d4*/ 	.byte	0x00, 0xf4, 0x21, 0x00


	//----- nvinfo : EIATTR_KPARAM_INFO
	.align		4
.L_37:
        /*00d8*/ 	.byte	0x04, 0x17
        /*00da*/ 	.short	(.L_39 - .L_38)
.L_38:
        /*00dc*/ 	.word	0x00000000
        /*00e0*/ 	.short	0x0000
        /*00e2*/ 	.short	0x0000
        /*00e4*/ 	.byte	0x00, 0xf4, 0x21, 0x00


	//----- nvinfo : EIATTR_SPARSE_MMA_MASK
	.align		4
.L_39:
        /*00e8*/ 	.byte	0x03, 0x50
        /*00ea*/ 	.short	0x0000


	//----- nvinfo : EIATTR_MAXREG_COUNT
	.align		4
        /*00ec*/ 	.byte	0x03, 0x1b
        /*00ee*/ 	.short	0x00ff


	//----- nvinfo : EIATTR_EXIT_INSTR_OFFSETS
	.align		4
        /*00f0*/ 	.byte	0x04, 0x1c
        /*00f2*/ 	.short	(.L_41 - .L_40)


	//   ....[0]....
.L_40:
        /*00f4*/ 	.word	0x00000630


	//----- nvinfo : EIATTR_REQNTID
	.align		4
.L_41:
        /*00f8*/ 	.byte	0x04, 0x10
        /*00fa*/ 	.short	(.L_43 - .L_42)
.L_42:
        /*00fc*/ 	.word	0x00000080
        /*0100*/ 	.word	0x00000001
        /*0104*/ 	.word	0x00000001


	//----- nvinfo : EIATTR_CBANK_PARAM_SIZE
	.align		4
.L_43:
        /*0108*/ 	.byte	0x03, 0x19
        /*010a*/ 	.short	0x006c


	//----- nvinfo : EIATTR_PARAM_CBANK
	.align		4
        /*010c*/ 	.byte	0x04, 0x0a
        /*010e*/ 	.short	(.L_45 - .L_44)
	.align		4
.L_44:
        /*0110*/ 	.word	index@(.nv.constant0.triton_poi_fused__native_batch_norm_legit_no_training_add_convolution_relu_27)
        /*0114*/ 	.short	0x0210
        /*0116*/ 	.short	0x006c


	//----- nvinfo : EIATTR_SW_WAR
	.align		4
.L_45:
        /*0118*/ 	.byte	0x04, 0x36
        /*011a*/ 	.short	(.L_47 - .L_46)
.L_46:
        /*011c*/ 	.word	0x00000008
.L_47:


//--------------------- .nv.callgraph             --------------------------
	.section	.nv.callgraph,"",@"SHT_CUDA_CALLGRAPH"
	.align	4
	.sectionentsize	8
	.align		4
        /*0000*/ 	.word	0x00000000
	.align		4
        /*0004*/ 	.word	0xffffffff
	.align		4
        /*0008*/ 	.word	0x00000000
	.align		4
        /*000c*/ 	.word	0xfffffffe
	.align		4
        /*0010*/ 	.word	0x00000000
	.align		4
        /*0014*/ 	.word	0xfffffffd
	.align		4
        /*0018*/ 	.word	0x00000000
	.align		4
        /*001c*/ 	.word	0xfffffffc


//--------------------- .nv.constant4             --------------------------
	.section	.nv.constant4,"a",@progbits
	.align	8
	.align		8
.nv.constant4:
        /*0000*/ 	.dword	_$_str
	.align		8
        /*0008*/ 	.dword	_$_str_$_2


//--------------------- .text.triton_poi_fused__native_batch_norm_legit_no_training_add_convolution_relu_27 --------------------------
	.section	.text.triton_poi_fused__native_batch_norm_legit_no_training_add_convolution_relu_27,"ax",@progbits
	.align	128
        .global         triton_poi_fused__native_batch_norm_legit_no_training_add_convolution_relu_27
        .type           triton_poi_fused__native_batch_norm_legit_no_training_add_convolution_relu_27,@function
        .size           triton_poi_fused__native_batch_norm_legit_no_training_add_convolution_relu_27,(.L_x_1 - triton_poi_fused__native_batch_norm_legit_no_training_add_convolution_relu_27)
        .other          triton_poi_fused__native_batch_norm_legit_no_training_add_convolution_relu_27,@"STO_CUDA_ENTRY STV_DEFAULT"
triton_poi_fused__native_batch_norm_legit_no_training_add_convolution_relu_27:
.text.triton_poi_fused__native_batch_norm_legit_no_training_add_convolution_relu_27:
[----:B------:R-:W-:Y:S01]  /*0000*/  LDC R1, c[0x0][0x28] ;  /* 0x00000a00ff017b82 */ /* 0x000fe20000000800 */
[----:B------:R-:W1:Y:S07]  /*0010*/  S2R R0, SR_TID.X ;  /* 0x0000000000007919 */ /* 0x000e6e0000002100 */
[----:B------:R-:W2:Y:S01]  /*0020*/  LDC.64 R2, c[0x0][0x240] ;  /* 0x00009000ff027b82 */ /* 0x000ea20000000a00 */
[----:B------:R-:W-:Y:S01]  /*0030*/  ULDC.64 UR4, c[0x0][0x208] ;  /* 0x0000820000047ab9 */ /* 0x000fe20000000a00 */
[----:B------:R-:W3:Y:S06]  /*0040*/  S2R R5, SR_CTAID.X ;  /* 0x0000000000057919 */ /* 0x000eec0000002500 */
[----:B------:R-:W4:Y:S08]  /*0050*/  LDC.64 R6, c[0x0][0x260] ;  /* 0x00009800ff067b82 */ /* 0x000f300000000a00 */
[----:B------:R-:W5:Y:S08]  /*0060*/  LDC.64 R16, c[0x0][0x228] ;  /* 0x00008a00ff107b82 */ /* 0x000f700000000a00 */
[----:B------:R-:W4:Y:S01]  /*0070*/  LDC.64 R20, c[0x0][0x238] ;  /* 0x00008e00ff147b82 */ /* 0x000f220000000a00 */
[----:B-1----:R-:W-:-:S07]  /*0080*/  SHF.L.U32 R0, R0, 0x1, RZ ;  /* 0x0000000100007819 */ /* 0x002fce00000006ff */
[----:B------:R-:W1:Y:S01]  /*0090*/  LDC.64 R14, c[0x0][0x210] ;  /* 0x00008400ff0e7b82 */ /* 0x000e620000000a00 */
[----:B---3--:R-:W-:Y:S02]  /*00a0*/  SHF.R.S32.HI R4, RZ, 0x17, R5 ;  /* 0x00000017ff047819 */ /* 0x008fe40000011405 */
[----:B------:R-:W-:Y:S02]  /*00b0*/  LOP3.LUT R0, R0, 0xfe, RZ, 0xc0, !PT ;  /* 0x000000fe00007812 */ /* 0x000fe400078ec0ff */
[----:B------:R-:W-:-:S03]  /*00c0*/  SGXT R4, R4, 0x1 ;  /* 0x000000010404781a */ /* 0x000fc60000000200 */
[----:B------:R-:W3:Y:S01]  /*00d0*/  LDC.64 R28, c[0x0][0x230] ;  /* 0x00008c00ff1c7b82 */ /* 0x000ee20000000a00 */
[----:B------:R-:W-:-:S04]  /*00e0*/  LEA R5, R5, R0, 0x8 ;  /* 0x0000000005057211 */ /* 0x000fc800078e40ff */
[----:B------:R-:W-:-:S03]  /*00f0*/  LEA.HI R4, R4, R5, RZ, 0x6 ;  /* 0x0000000504047211 */ /* 0x000fc600078f30ff */
[----:B------:R-:W3:Y:S01]  /*0100*/  LDC.64 R18, c[0x0][0x218] ;  /* 0x00008600ff127b82 */ /* 0x000ee20000000a00 */
[--C-:B------:R-:W-:Y:S02]  /*0110*/  SHF.R.S32.HI R25, RZ, 0x6, R4.reuse ;  /* 0x00000006ff197819 */ /* 0x100fe40000011404 */
[----:B------:R-:W-:-:S04]  /*0120*/  SHF.R.S32.HI R4, RZ, 0x1f, R4 ;  /* 0x0000001fff047819 */ /* 0x000fc80000011404 */
[----:B------:R-:W-:Y:S01]  /*0130*/  LEA.HI R4, R4, R25, RZ, 0x8 ;  /* 0x0000001904047211 */ /* 0x000fe200078f40ff */
[----:B------:R-:W3:Y:S03]  /*0140*/  LDC.64 R26, c[0x0][0x258] ;  /* 0x00009600ff1a7b82 */ /* 0x000ee60000000a00 */
[----:B------:R-:W-:-:S04]  /*0150*/  LOP3.LUT R4, R4, 0xffffff00, RZ, 0xc0, !PT ;  /* 0xffffff0004047812 */ /* 0x000fc800078ec0ff */
[----:B------:R-:W-:Y:S01]  /*0160*/  IADD3 R25, R25, -R4, RZ ;  /* 0x8000000419197210 */ /* 0x000fe20007ffe0ff */
[----:B------:R-:W3:Y:S04]  /*0170*/  LDC.64 R22, c[0x0][0x248] ;  /* 0x00009200ff167b82 */ /* 0x000ee80000000a00 */
[----:B--2---:R-:W-:-:S04]  /*0180*/  IMAD.WIDE R2, R25, 0x4, R2 ;  /* 0x0000000419027825 */ /* 0x004fc800078e0202 */
[C---:B----4-:R-:W-:Y:S01]  /*0190*/  IMAD.WIDE R6, R25.reuse, 0x4, R6 ;  /* 0x0000000419067825 */ /* 0x050fe200078e0206 */
[----:B------:R-:W2:Y:S01]  /*01a0*/  LDC.64 R10, c[0x0][0x268] ;  /* 0x00009a00ff0a7b82 */ /* 0x000ea20000000a00 */
[----:B------:R-:W4:Y:S04]  /*01b0*/  LDG.E.EL R2, desc[UR4][R2.64] ;  /* 0x0000000402027981 */ /* 0x000f28000c2e1900 */
[----:B------:R-:W4:Y:S01]  /*01c0*/  LDG.E.EL R6, desc[UR4][R6.64] ;  /* 0x0000000406067981 */ /* 0x000f22000c2e1900 */
[C---:B-----5:R-:W-:Y:S02]  /*01d0*/  IMAD.WIDE R16, R25.reuse, 0x4, R16 ;  /* 0x0000000419107825 */ /* 0x060fe400078e0210 */
[----:B------:R-:W5:Y:S08]  /*01e0*/  LDC.64 R12, c[0x0][0x270] ;  /* 0x00009c00ff0c7b82 */ /* 0x000f700000000a00 */
[----:B------:R-:W5:Y:S01]  /*01f0*/  LDC.64 R8, c[0x0][0x250] ;  /* 0x00009400ff087b82 */ /* 0x000f620000000a00 */
[----:B0-----:R-:W-:Y:S01]  /*0200*/  IMAD.WIDE R20, R25, 0x4, R20 ;  /* 0x0000000419147825 */ /* 0x001fe200078e0214 */
[----:B------:R-:W4:Y:S03]  /*0210*/  LDG.E.EL R4, desc[UR4][R16.64] ;  /* 0x0000000410047981 */ /* 0x000f26000c2e1900 */
[----:B-1----:R-:W-:Y:S01]  /*0220*/  IMAD.WIDE R14, R5, 0x4, R14 ;  /* 0x00000004050e7825 */ /* 0x002fe200078e020e */
[----:B------:R-:W4:Y:S03]  /*0230*/  LDG.E.EL R7, desc[UR4][R20.64] ;  /* 0x0000000414077981 */ /* 0x000f26000c2e1900 */
[----:B---3--:R-:W-:Y:S01]  /*0240*/  IMAD.WIDE R28, R25, 0x4, R28 ;  /* 0x00000004191c7825 */ /* 0x008fe200078e021c */
[----:B------:R-:W3:Y:S03]  /*0250*/  LDG.E.64 R16, desc[UR4][R14.64] ;  /* 0x000000040e107981 */ /* 0x000ee6000c1e1b00 */
[----:B------:R-:W-:Y:S01]  /*0260*/  IMAD.WIDE R18, R5, 0x4, R18 ;  /* 0x0000000405127825 */ /* 0x000fe200078e0212 */
[----:B------:R-:W3:Y:S03]  /*0270*/  LDG.E.EL R3, desc[UR4][R28.64] ;  /* 0x000000041c037981 */ /* 0x000ee6000c2e1900 */
[C---:B------:R-:W-:Y:S01]  /*0280*/  IMAD.WIDE R26, R25.reuse, 0x4, R26 ;  /* 0x00000004191a7825 */ /* 0x040fe200078e021a */
[----:B------:R-:W3:Y:S03]  /*0290*/  LDG.E.64 R20, desc[UR4][R18.64] ;  /* 0x0000000412147981 */ /* 0x000ee6000c1e1b00 */
[C---:B------:R-:W-:Y:S01]  /*02a0*/  IMAD.WIDE R22, R25.reuse, 0x4, R22 ;  /* 0x0000000419167825 */ /* 0x040fe200078e0216 */
[----:B------:R-:W3:Y:S03]  /*02b0*/  LDG.E.EL R0, desc[UR4][R26.64] ;  /* 0x000000041a007981 */ /* 0x000ee6000c2e1900 */
[----:B--2---:R-:W-:-:S02]  /*02c0*/  IMAD.WIDE R10, R25, 0x4, R10 ;  /* 0x00000004190a7825 */ /* 0x004fc400078e020a */
[----:B------:R0:W2:Y:S02]  /*02d0*/  LDG.E.EL R22, desc[UR4][R22.64] ;  /* 0x0000000416167981 */ /* 0x0000a4000c2e1900 */
[C---:B-----5:R-:W-:Y:S02]  /*02e0*/  IMAD.WIDE R12, R25.reuse, 0x4, R12 ;  /* 0x00000004190c7825 */ /* 0x060fe400078e020c */
[----:B------:R-:W5:Y:S02]  /*02f0*/  LDG.E.EL R10, desc[UR4][R10.64] ;  /* 0x000000040a0a7981 */ /* 0x000f64000c2e1900 */
[----:B------:R-:W-:Y:S02]  /*0300*/  IMAD.WIDE R8, R25, 0x4, R8 ;  /* 0x0000000419087825 */ /* 0x000fe400078e0208 */
[----:B------:R-:W5:Y:S04]  /*0310*/  LDG.E.EL R13, desc[UR4][R12.64] ;  /* 0x000000040c0d7981 */ /* 0x000f68000c2e1900 */
[----:B------:R1:W2:Y:S01]  /*0320*/  LDG.E.EL R25, desc[UR4][R8.64] ;  /* 0x0000000408197981 */ /* 0x0002a2000c2e1900 */
[----:B0-----:R-:W-:Y:S01]  /*0330*/  HFMA2.MMA R23, -RZ, RZ, 1.625, 0 ;  /* 0x3e800000ff177435 */ /* 0x001fe200000001ff */
[----:B-1----:R-:W0:Y:S02]  /*0340*/  LDC.64 R8, c[0x0][0x220] ;  /* 0x00008800ff087b82 */ /* 0x002e240000000a00 */
[----:B0-----:R-:W-:-:S04]  /*0350*/  IMAD.WIDE R8, R5, 0x4, R8 ;  /* 0x0000000405087825 */ /* 0x001fc800078e0208 */
[----:B----4-:R-:W-:Y:S01]  /*0360*/  FADD R2, R2, 9.9999997473787516356e-06 ;  /* 0x3727c5ac02027421 */ /* 0x010fe20000000000 */
[----:B------:R-:W-:-:S03]  /*0370*/  FADD R6, R6, 9.9999997473787516356e-06 ;  /* 0x3727c5ac06067421 */ /* 0x000fc60000000000 */
[----:B------:R-:W0:Y:S08]  /*0380*/  MUFU.SQRT R24, R2 ;  /* 0x0000000200187308 */ /* 0x000e300000002000 */
[----:B------:R-:W1:Y:S01]  /*0390*/  MUFU.SQRT R26, R6 ;  /* 0x00000006001a7308 */ /* 0x000e620000002000 */
[C---:B0-----:R-:W-:Y:S02]  /*03a0*/  FSETP.GT.AND P0, PT, R24.reuse, 8.50705917302346158658e+37, PT ;  /* 0x7e8000001800780b */ /* 0x041fe40003f04000 */
[----:B------:R-:W-:-:S02]  /*03b0*/  FSETP.GEU.AND P2, PT, R24, 1.175494350822287508e-38, PT ;  /* 0x008000001800780b */ /* 0x000fc40003f4e000 */
[C---:B-1----:R-:W-:Y:S02]  /*03c0*/  FSETP.GT.AND P1, PT, R26.reuse, 8.50705917302346158658e+37, PT ;  /* 0x7e8000001a00780b */ /* 0x042fe40003f24000 */
[----:B------:R-:W-:-:S07]  /*03d0*/  FSETP.GEU.AND P3, PT, R26, 1.175494350822287508e-38, PT ;  /* 0x008000001a00780b */ /* 0x000fce0003f6e000 */
[----:B------:R-:W-:-:S04]  /*03e0*/  @P0 FMUL R24, R24, 0.25 ;  /* 0x3e80000018180820 */ /* 0x000fc80000400000 */
[----:B------:R-:W-:Y:S01]  /*03f0*/  @!P2 FMUL R24, R24, 16777216 ;  /* 0x4b8000001818a820 */ /* 0x000fe20000400000 */
[----:B------:R-:W-:-:S04]  /*0400*/  @P1 FMUL R26, R26, 0.25 ;  /* 0x3e8000001a1a1820 */ /* 0x000fc80000400000 */
[----:B------:R-:W-:Y:S01]  /*0410*/  @!P3 FMUL R26, R26, 16777216 ;  /* 0x4b8000001a1ab820 */ /* 0x000fe20000400000 */
[----:B------:R-:W0:Y:S01]  /*0420*/  MUFU.RCP R24, R24 ;  /* 0x0000001800187308 */ /* 0x000e220000001000 */
[----:B------:R-:W-:-:S07]  /*0430*/  FSEL R11, R23, 1, P0 ;  /* 0x3f800000170b7808 */ /* 0x000fce0000000000 */
[----:B------:R-:W1:Y:S01]  /*0440*/  MUFU.RCP R26, R26 ;  /* 0x0000001a001a7308 */ /* 0x000e620000001000 */
[----:B------:R-:W-:Y:S01]  /*0450*/  FSEL R23, R23, 1, P1 ;  /* 0x3f80000017177808 */ /* 0x000fe20000800000 */
[----:B------:R-:W-:Y:S01]  /*0460*/  @!P2 FMUL R11, R11, 16777216 ;  /* 0x4b8000000b0ba820 */ /* 0x000fe20000400000 */
[--C-:B---3--:R-:W-:Y:S01]  /*0470*/  FADD R17, R17, R4.reuse ;  /* 0x0000000411117221 */ /* 0x108fe20000000000 */
[--C-:B------:R-:W-:Y:S02]  /*0480*/  FADD R21, R21, R3.reuse ;  /* 0x0000000315157221 */ /* 0x100fe40000000000 */
[----:B------:R-:W-:Y:S01]  /*0490*/  @!P3 FMUL R23, R23, 16777216 ;  /* 0x4b8000001717b820 */ /* 0x000fe20000400000 */
[----:B------:R-:W-:Y:S01]  /*04a0*/  FADD R16, R16, R4 ;  /* 0x0000000410107221 */ /* 0x000fe20000000000 */
[----:B------:R-:W-:Y:S01]  /*04b0*/  FADD R20, R20, R3 ;  /* 0x0000000314147221 */ /* 0x000fe20000000000 */
[----:B0-----:R-:W-:Y:S01]  /*04c0*/  FMUL R2, R24, R11 ;  /* 0x0000000b18027220 */ /* 0x001fe20000400000 */
[C---:B------:R-:W-:Y:S01]  /*04d0*/  FADD R3, -R7.reuse, R17 ;  /* 0x0000001107037221 */ /* 0x040fe20000000100 */
[C---:B------:R-:W-:Y:S01]  /*04e0*/  FADD R4, -R0.reuse, R21 ;  /* 0x0000001500047221 */ /* 0x040fe20000000100 */
[----:B------:R-:W-:Y:S01]  /*04f0*/  FADD R7, -R7, R16 ;  /* 0x0000001007077221 */ /* 0x000fe20000000100 */
[----:B------:R-:W-:Y:S01]  /*0500*/  FADD R0, -R0, R20 ;  /* 0x0000001400007221 */ /* 0x000fe20000000100 */
[----:B-1----:R-:W-:Y:S01]  /*0510*/  FMUL R23, R26, R23 ;  /* 0x000000171a177220 */ /* 0x002fe20000400000 */
[C---:B------:R-:W-:Y:S01]  /*0520*/  FMUL R3, R2.reuse, R3 ;  /* 0x0000000302037220 */ /* 0x040fe20000400000 */
[----:B------:R-:W-:-:S02]  /*0530*/  FMUL R2, R2, R7 ;  /* 0x0000000702027220 */ /* 0x000fc40000400000 */
[C---:B------:R-:W-:Y:S01]  /*0540*/  FMUL R4, R23.reuse, R4 ;  /* 0x0000000417047220 */ /* 0x040fe20000400000 */
[----:B------:R-:W-:Y:S01]  /*0550*/  FMUL R0, R23, R0 ;  /* 0x0000000017007220 */ /* 0x000fe20000400000 */
[----:B--2---:R-:W-:Y:S02]  /*0560*/  FFMA R3, R22, R3, R25 ;  /* 0x0000000316037223 */ /* 0x004fe40000000019 */
[----:B-----5:R-:W-:Y:S01]  /*0570*/  FFMA R4, R10, R4, R13 ;  /* 0x000000040a047223 */ /* 0x020fe2000000000d */
[----:B------:R-:W-:Y:S01]  /*0580*/  FFMA R25, R22, R2, R25 ;  /* 0x0000000216197223 */ /* 0x000fe20000000019 */
[----:B------:R-:W-:-:S03]  /*0590*/  FFMA R0, R10, R0, R13 ;  /* 0x000000000a007223 */ /* 0x000fc6000000000d */
[----:B------:R-:W-:Y:S01]  /*05a0*/  FSETP.GEU.AND P1, PT, R3, -R4, PT ;  /* 0x800000040300720b */ /* 0x000fe20003f2e000 */
[----:B------:R-:W-:Y:S01]  /*05b0*/  FADD R3, R4, R3 ;  /* 0x0000000304037221 */ /* 0x000fe20000000000 */
[----:B------:R-:W-:Y:S01]  /*05c0*/  FADD R2, R0, R25 ;  /* 0x0000001900027221 */ /* 0x000fe20000000000 */
[----:B------:R-:W-:-:S03]  /*05d0*/  FSETP.GEU.AND P0, PT, R25, -R0, PT ;  /* 0x800000001900720b */ /* 0x000fc60003f0e000 */
[----:B------:R-:W-:Y:S02]  /*05e0*/  FSEL R3, R3, RZ, P1 ;  /* 0x000000ff03037208 */ /* 0x000fe40000800000 */
[----:B------:R-:W-:Y:S01]  /*05f0*/  FSEL R2, R2, RZ, P0 ;  /* 0x000000ff02027208 */ /* 0x000fe20000000000 */
[----:B------:R-:W-:Y:S04]  /*0600*/  STG.E.64 desc[UR4][R14.64], R16 ;  /* 0x000000100e007986 */ /* 0x000fe8000c101b04 */
[----:B------:R-:W-:Y:S04]  /*0610*/  STG.E.64 desc[UR4][R18.64], R20 ;  /* 0x0000001412007986 */ /* 0x000fe8000c101b04 */
[----:B------:R-:W-:Y:S01]  /*0620*/  STG.E.64 desc[UR4][R8.64], R2 ;  /* 0x0000000208007986 */ /* 0x000fe2000c101b04 */
[----:B------:R-:W-:Y:S05]  /*0630*/  EXIT ;  /* 0x000000000000794d */ /* 0x000fea0003800000 */
.L_x_0:
[----:B------:R-:W-:-:S00]  /*0640*/  BRA `(.L_x_0) ;  /* 0xfffffffc00fc7947 */ /* 0x000fc0000383ffff */
[----:B------:R-:W-:-:S00]  /*0650*/  NOP ;  /* 0x0000000000007918 */ /* 0x000fc00000000000 */
        /* <DEDUP_REMOVED lines=10> */
.L_x_1:


//--------------------- .nv.global.init           --------------------------
	.section	.nv.global.init,"aw",@progbits
.nv.global.init:
	.type		_$_str,@object
	.size		_$_str,(_$_str_$_2 - _$_str)
_$_str:
        /*0000*/ 	.byte	0x5f, 0x5f, 0x43, 0x55, 0x44, 0x41, 0x5f, 0x46, 0x54, 0x5a, 0x00
	.type		_$_str_$_2,@object
	.size		_$_str_$_2,(.L_1 - _$_str_$_2)
_$_str_$_2:
        /*000b*/ 	.byte	0x5f, 0x5f, 0x43, 0x55, 0x44, 0x41, 0x5f, 0x50, 0x52, 0x45, 0x43, 0x5f, 0x53, 0x51, 0x52, 0x54
        /*001b*/ 	.byte	0x00
.L_1:


//--------------------- .nv.constant0.triton_poi_fused__native_batch_norm_legit_no_training_add_convolution_relu_27 --------------------------
	.section	.nv.constant0.triton_poi_fused__native_batch_norm_legit_no_training_add_convolution_relu_27,"a",@progbits
	.sectionflags	@""
	.align	4
.nv.constant0.triton_poi_fused__native_batch_norm_legit_no_training_add_convolution_relu_27:
	.zero		636
